	.headerflags	@"EF_CUDA_TEXMODE_UNIFIED EF_CUDA_64BIT_ADDRESS EF_CUDA_ACCELERATORS EF_CUDA_SM90 EF_CUDA_VIRTUAL_SM(EF_CUDA_SM90)"
	.elftype	@"ET_EXEC"


//--------------------- .nv.info                  --------------------------
	.section	.nv.info,"",@"SHT_CUDA_INFO"
	.align	4


	//----- nvinfo : EIATTR_REGCOUNT
	.align		4
        /*0000*/ 	.byte	0x04, 0x2f
        /*0002*/ 	.short	(.L_3 - .L_2)
	.align		4
.L_2:
        /*0004*/ 	.word	index@(triton_poi_fused__native_batch_norm_legit_no_training_hardtanh_12)
        /*0008*/ 	.word	0x0000001c


	//----- nvinfo : EIATTR_MIN_STACK_SIZE
	.align		4
.L_3:
        /*000c*/ 	.byte	0x04, 0x12
        /*000e*/ 	.short	(.L_5 - .L_4)
	.align		4
.L_4:
        /*0010*/ 	.word	index@(triton_poi_fused__native_batch_norm_legit_no_training_hardtanh_12)
        /*0014*/ 	.word	0x00000000


	//----- nvinfo : EIATTR_FRAME_SIZE
	.align		4
.L_5:
        /*0018*/ 	.byte	0x04, 0x11
        /*001a*/ 	.short	(.L_7 - .L_6)
	.align		4
.L_6:
        /*001c*/ 	.word	index@(triton_poi_fused__native_batch_norm_legit_no_training_hardtanh_12)
        /*0020*/ 	.word	0x00000000


	//----- nvinfo : EIATTR_MIN_STACK_SIZE
	.align		4
.L_7:
        /*0024*/ 	.byte	0x04, 0x12
        /*0026*/ 	.short	(.L_9 - .L_8)
	.align		4
.L_8:
        /*0028*/ 	.word	index@(triton_poi_fused__native_batch_norm_legit_no_training_hardtanh_12)
        /*002c*/ 	.word	0x00000000
.L_9:


//--------------------- .nv.info.triton_poi_fused__native_batch_norm_legit_no_training_hardtanh_12 --------------------------
	.section	.nv.info.triton_poi_fused__native_batch_norm_legit_no_training_hardtanh_12,"",@"SHT_CUDA_INFO"
	.sectionflags	@""
	.align	4


	//----- nvinfo : EIATTR_CUDA_API_VERSION
	.align		4
        /*0000*/ 	.byte	0x04, 0x37
        /*0002*/ 	.short	(.L_11 - .L_10)
.L_10:
        /*0004*/ 	.word	0x0000007c


	//----- nvinfo : EIATTR_KPARAM_INFO
	.align		4
.L_11:
        /*0008*/ 	.byte	0x04, 0x17
        /*000a*/ 	.short	(.L_13 - .L_12)
.L_12:
        /*000c*/ 	.word	0x00000000
        /*0010*/ 	.short	0x0006
        /*0012*/ 	.short	0x0030
        /*0014*/ 	.byte	0x00, 0xf0, 0x11, 0x00


	//----- nvinfo : EIATTR_KPARAM_INFO
	.align		4
.L_13:
        /*0018*/ 	.byte	0x04, 0x17
        /*001a*/ 	.short	(.L_15 - .L_14)
.L_14:
        /*001c*/ 	.word	0x00000000
        /*0020*/ 	.short	0x0005
        /*0022*/ 	.short	0x0028
        /*0024*/ 	.byte	0x00, 0xf4, 0x21, 0x00


	//----- nvinfo : EIATTR_KPARAM_INFO
	.align		4
.L_15:
        /*0028*/ 	.byte	0x04, 0x17
        /*002a*/ 	.short	(.L_17 - .L_16)
.L_16:
        /*002c*/ 	.word	0x00000000
        /*0030*/ 	.short	0x0004
        /*0032*/ 	.short	0x0020
        /*0034*/ 	.byte	0x00, 0xf4, 0x21, 0x00


	//----- nvinfo : EIATTR_KPARAM_INFO
	.align		4
.L_17:
        /*0038*/ 	.byte	0x04, 0x17
        /*003a*/ 	.short	(.L_19 - .L_18)
.L_18:
        /*003c*/ 	.word	0x00000000
        /*0040*/ 	.short	0x0003
        /*0042*/ 	.short	0x0018
        /*0044*/ 	.byte	0x00, 0xf4, 0x21, 0x00


	//----- nvinfo : EIATTR_KPARAM_INFO
	.align		4
.L_19:
        /*0048*/ 	.byte	0x04, 0x17
        /*004a*/ 	.short	(.L_21 - .L_20)
.L_20:
        /*004c*/ 	.word	0x00000000
        /*0050*/ 	.short	0x0002
        /*0052*/ 	.short	0x0010
        /*0054*/ 	.byte	0x00, 0xf4, 0x21, 0x00


	//----- nvinfo : EIATTR_KPARAM_INFO
	.align		4
.L_21:
        /*0058*/ 	.byte	0x04, 0x17
        /*005a*/ 	.short	(.L_23 - .L_22)
.L_22:
        /*005c*/ 	.word	0x00000000
        /*0060*/ 	.short	0x0001
        /*0062*/ 	.short	0x0008
        /*0064*/ 	.byte	0x00, 0xf4, 0x21, 0x00


	//----- nvinfo : EIATTR_KPARAM_INFO
	.align		4
.L_23:
        /*0068*/ 	.byte	0x04, 0x17
        /*006a*/ 	.short	(.L_25 - .L_24)
.L_24:
        /*006c*/ 	.word	0x00000000
        /*0070*/ 	.short	0x0000
        /*0072*/ 	.short	0x0000
        /*0074*/ 	.byte	0x00, 0xf4, 0x21, 0x00


	//----- nvinfo : EIATTR_SPARSE_MMA_MASK
	.align		4
.L_25:
        /*0078*/ 	.byte	0x03, 0x50
        /*007a*/ 	.short	0x0000


	//----- nvinfo : EIATTR_MAXREG_COUNT
	.align		4
        /*007c*/ 	.byte	0x03, 0x1b
        /*007e*/ 	.short	0x00ff


	//----- nvinfo : EIATTR_EXIT_INSTR_OFFSETS
	.align		4
        /*0080*/ 	.byte	0x04, 0x1c
        /*0082*/ 	.short	(.L_27 - .L_26)


	//   ....[0]....
.L_26:
        /*0084*/ 	.word	0x00000660


	//----- nvinfo : EIATTR_REQNTID
	.align		4
.L_27:
        /*0088*/ 	.byte	0x04, 0x10
        /*008a*/ 	.short	(.L_29 - .L_28)
.L_28:
        /*008c*/ 	.word	0x00000080
        /*0090*/ 	.word	0x00000001
        /*0094*/ 	.word	0x00000001


	//----- nvinfo : EIATTR_CBANK_PARAM_SIZE
	.align		4
.L_29:
        /*0098*/ 	.byte	0x03, 0x19
        /*009a*/ 	.short	0x0034


	//----- nvinfo : EIATTR_PARAM_CBANK
	.align		4
        /*009c*/ 	.byte	0x04, 0x0a
        /*009e*/ 	.short	(.L_31 - .L_30)
	.align		4
.L_30:
        /*00a0*/ 	.word	index@(.nv.constant0.triton_poi_fused__native_batch_norm_legit_no_training_hardtanh_12)
        /*00a4*/ 	.short	0x0210
        /*00a6*/ 	.short	0x0034


	//----- nvinfo : EIATTR_SW_WAR
	.align		4
.L_31:
        /*00a8*/ 	.byte	0x04, 0x36
        /*00aa*/ 	.short	(.L_33 - .L_32)
.L_32:
        /*00ac*/ 	.word	0x00000008
.L_33:


//--------------------- .nv.callgraph             --------------------------
	.section	.nv.callgraph,"",@"SHT_CUDA_CALLGRAPH"
	.align	4
	.sectionentsize	8
	.align		4
        /*0000*/ 	.word	0x00000000
	.align		4
        /*0004*/ 	.word	0xffffffff
	.align		4
        /*0008*/ 	.word	0x00000000
	.align		4
        /*000c*/ 	.word	0xfffffffe
	.align		4
        /*0010*/ 	.word	0x00000000
	.align		4
        /*0014*/ 	.word	0xfffffffd
	.align		4
        /*0018*/ 	.word	0x00000000
	.align		4
        /*001c*/ 	.word	0xfffffffc


//--------------------- .nv.constant4             --------------------------
	.section	.nv.constant4,"a",@progbits
	.align	8
	.align		8
.nv.constant4:
        /*0000*/ 	.dword	_$_str
	.align		8
        /*0008*/ 	.dword	_$_str_$_2


//--------------------- .text.triton_poi_fused__native_batch_norm_legit_no_training_hardtanh_12 --------------------------
	.section	.text.triton_poi_fused__native_batch_norm_legit_no_training_hardtanh_12,"ax",@progbits
	.align	128
        .global         triton_poi_fused__native_batch_norm_legit_no_training_hardtanh_12
        .type           triton_poi_fused__native_batch_norm_legit_no_training_hardtanh_12,@function
        .size           triton_poi_fused__native_batch_norm_legit_no_training_hardtanh_12,(.L_x_1 - triton_poi_fused__native_batch_norm_legit_no_training_hardtanh_12)
        .other          triton_poi_fused__native_batch_norm_legit_no_training_hardtanh_12,@"STO_CUDA_ENTRY STV_DEFAULT"
triton_poi_fused__native_batch_norm_legit_no_training_hardtanh_12:
.text.triton_poi_fused__native_batch_norm_legit_no_training_hardtanh_12:
[----:B------:R-:W-:Y:S01]  /*0000*/  LDC R1, c[0x0][0x28] ;  /* 0x00000a00ff017b82 */ /* 0x000fe20000000800 */
[----:B------:R-:W1:Y:S07]  /*0010*/  S2R R0, SR_TID.X ;  /* 0x0000000000007919 */ /* 0x000e6e0000002100 */
[----:B------:R-:W2:Y:S01]  /*0020*/  LDC.64 R4, c[0x0][0x220] ;  /* 0x00008800ff047b82 */ /* 0x000ea20000000a00 */
[----:B------:R-:W-:Y:S01]  /*0030*/  ULDC.64 UR4, c[0x0][0x208] ;  /* 0x0000820000047ab9 */ /* 0x000fe20000000a00 */
[----:B------:R-:W3:Y:S06]  /*0040*/  S2R R3, SR_CTAID.X ;  /* 0x0000000000037919 */ /* 0x000eec0000002500 */
[----:B------:R-:W4:Y:S08]  /*0050*/  LDC.64 R8, c[0x0][0x210] ;  /* 0x00008400ff087b82 */ /* 0x000f300000000a00 */
[----:B------:R-:W5:Y:S08]  /*0060*/  LDC.64 R12, c[0x0][0x218] ;  /* 0x00008600ff0c7b82 */ /* 0x000f700000000a00 */
[----:B------:R-:W5:Y:S01]  /*0070*/  LDC.64 R20, c[0x0][0x228] ;  /* 0x00008a00ff147b82 */ /* 0x000f620000000a00 */
[----:B-1----:R-:W-:-:S07]  /*0080*/  SHF.L.U32 R0, R0, 0x2, RZ ;  /* 0x0000000200007819 */ /* 0x002fce00000006ff */
[----:B------:R-:W1:Y:S01]  /*0090*/  LDC.64 R16, c[0x0][0x230] ;  /* 0x00008c00ff107b82 */ /* 0x000e620000000a00 */
[----:B------:R-:W-:-:S04]  /*00a0*/  LOP3.LUT R0, R0, 0x1fc, RZ, 0xc0, !PT ;  /* 0x000001fc00007812 */ /* 0x000fc800078ec0ff */
[----:B---3--:R-:W-:-:S05]  /*00b0*/  LEA R0, R3, R0, 0x9 ;  /* 0x0000000003007211 */ /* 0x008fca00078e48ff */
[----:B------:R-:W-:-:S05]  /*00c0*/  IMAD.HI R2, R0, 0x38e38e39, RZ ;  /* 0x38e38e3900027827 */ /* 0x000fca00078e02ff */
[----:B------:R-:W-:-:S04]  /*00d0*/  SHF.R.U32.HI R3, RZ, 0x1f, R2 ;  /* 0x0000001fff037819 */ /* 0x000fc80000011602 */
[----:B------:R-:W-:-:S05]  /*00e0*/  LEA.HI.SX32 R3, R2, R3, 0x1b ;  /* 0x0000000302037211 */ /* 0x000fca00078fdaff */
[----:B------:R-:W-:-:S04]  /*00f0*/  IMAD R2, R3, -0x90, R0 ;  /* 0xffffff7003027824 */ /* 0x000fc800078e0200 */
[----:B--2---:R-:W-:-:S06]  /*0100*/  IMAD.WIDE R4, R2, 0x4, R4 ;  /* 0x0000000402047825 */ /* 0x004fcc00078e0204 */
[----:B------:R-:W2:Y:S01]  /*0110*/  LDG.E.EL.128 R4, desc[UR4][R4.64] ;  /* 0x0000000404047981 */ /* 0x000ea2000c2e1d00 */
[----:B----4-:R-:W-:-:S04]  /*0120*/  IMAD.WIDE R8, R0, 0x4, R8 ;  /* 0x0000000400087825 */ /* 0x010fc800078e0208 */
[C---:B-----5:R-:W-:Y:S02]  /*0130*/  IMAD.WIDE R12, R2.reuse, 0x4, R12 ;  /* 0x00000004020c7825 */ /* 0x060fe400078e020c */
[----:B------:R-:W3:Y:S04]  /*0140*/  LDG.E.128 R8, desc[UR4][R8.64] ;  /* 0x0000000408087981 */ /* 0x000ee8000c1e1d00 */
[----:B------:R-:W3:Y:S01]  /*0150*/  LDG.E.EL.128 R12, desc[UR4][R12.64] ;  /* 0x000000040c0c7981 */ /* 0x000ee2000c2e1d00 */
[----:B0-----:R-:W-:-:S04]  /*0160*/  IMAD.WIDE R20, R2, 0x4, R20 ;  /* 0x0000000402147825 */ /* 0x001fc800078e0214 */
[----:B-1----:R-:W-:Y:S02]  /*0170*/  IMAD.WIDE R16, R2, 0x4, R16 ;  /* 0x0000000402107825 */ /* 0x002fe400078e0210 */
[----:B------:R-:W4:Y:S04]  /*0180*/  LDG.E.EL.128 R20, desc[UR4][R20.64] ;  /* 0x0000000414147981 */ /* 0x000f28000c2e1d00 */
[----:B------:R-:W4:Y:S01]  /*0190*/  LDG.E.EL.128 R16, desc[UR4][R16.64] ;  /* 0x0000000410107981 */ /* 0x000f22000c2e1d00 */
[----:B------:R-:W-:Y:S01]  /*01a0*/  HFMA2.MMA R2, -RZ, RZ, 1.625, 0 ;  /* 0x3e800000ff027435 */ /* 0x000fe200000001ff */
[----:B--2---:R-:W-:Y:S01]  /*01b0*/  FADD R4, R4, 9.9999997473787516356e-06 ;  /* 0x3727c5ac04047421 */ /* 0x004fe20000000000 */
[----:B------:R-:W-:Y:S01]  /*01c0*/  FADD R7, R7, 9.9999997473787516356e-06 ;  /* 0x3727c5ac07077421 */ /* 0x000fe20000000000 */
[----:B------:R-:W-:Y:S01]  /*01d0*/  FADD R5, R5, 9.9999997473787516356e-06 ;  /* 0x3727c5ac05057421 */ /* 0x000fe20000000000 */
[----:B------:R-:W-:Y:S01]  /*01e0*/  FADD R6, R6, 9.9999997473787516356e-06 ;  /* 0x3727c5ac06067421 */ /* 0x000fe20000000000 */
[----:B------:R-:W0:Y:S01]  /*01f0*/  MUFU.SQRT R24, R4 ;  /* 0x0000000400187308 */ /* 0x000e220000002000 */
[----:B---3--:R-:W-:-:S07]  /*0200*/  FADD R8, R8, -R12 ;  /* 0x8000000c08087221 */ /* 0x008fce0000000000 */
[----:B------:R-:W1:Y:S01]  /*0210*/  MUFU.SQRT R7, R7 ;  /* 0x0000000700077308 */ /* 0x000e620000002000 */
[----:B------:R-:W-:Y:S01]  /*0220*/  FADD R9, R9, -R13 ;  /* 0x8000000d09097221 */ /* 0x000fe20000000000 */
[----:B------:R-:W-:Y:S01]  /*0230*/  FADD R10, R10, -R14 ;  /* 0x8000000e0a0a7221 */ /* 0x000fe20000000000 */
[----:B------:R-:W-:Y:S01]  /*0240*/  FADD R14, R11, -R15 ;  /* 0x8000000f0b0e7221 */ /* 0x000fe20000000000 */
[----:B0-----:R-:W-:-:S04]  /*0250*/  FSETP.GT.AND P6, PT, R24, 8.50705917302346158658e+37, PT ;  /* 0x7e8000001800780b */ /* 0x001fc80003fc4000 */
[----:B------:R-:W0:Y:S01]  /*0260*/  MUFU.SQRT R5, R5 ;  /* 0x0000000500057308 */ /* 0x000e220000002000 */
[----:B------:R-:W-:Y:S02]  /*0270*/  FSETP.GEU.AND P1, PT, R24, 1.175494350822287508e-38, PT ;  /* 0x008000001800780b */ /* 0x000fe40003f2e000 */
[----:B------:R-:W-:Y:S02]  /*0280*/  FSEL R3, R2, 1, P6 ;  /* 0x3f80000002037808 */ /* 0x000fe40003000000 */
[----:B-1----:R-:W-:-:S03]  /*0290*/  FSETP.GT.AND P5, PT, R7, 8.50705917302346158658e+37, PT ;  /* 0x7e8000000700780b */ /* 0x002fc60003fa4000 */
[----:B------:R-:W1:Y:S01]  /*02a0*/  MUFU.SQRT R25, R6 ;  /* 0x0000000600197308 */ /* 0x000e620000002000 */
[----:B------:R-:W-:Y:S02]  /*02b0*/  FSETP.GEU.AND P2, PT, R7, 1.175494350822287508e-38, PT ;  /* 0x008000000700780b */ /* 0x000fe40003f4e000 */
[----:B------:R-:W-:Y:S01]  /*02c0*/  FSEL R12, R2, 1, P5 ;  /* 0x3f800000020c7808 */ /* 0x000fe20002800000 */
[----:B------:R-:W-:Y:S02]  /*02d0*/  @P6 FMUL R24, R24, 0.25 ;  /* 0x3e80000018186820 */ /* 0x000fe40000400000 */
[----:B------:R-:W-:Y:S01]  /*02e0*/  @!P1 FMUL R3, R3, 16777216 ;  /* 0x4b80000003039820 */ /* 0x000fe20000400000 */
[C---:B0-----:R-:W-:Y:S01]  /*02f0*/  FSETP.GT.AND P3, PT, R5.reuse, 8.50705917302346158658e+37, PT ;  /* 0x7e8000000500780b */ /* 0x041fe20003f64000 */
[----:B------:R-:W-:Y:S01]  /*0300*/  @!P1 FMUL R24, R24, 16777216 ;  /* 0x4b80000018189820 */ /* 0x000fe20000400000 */
[----:B------:R-:W-:Y:S01]  /*0310*/  FSETP.GEU.AND P6, PT, R5, 1.175494350822287508e-38, PT ;  /* 0x008000000500780b */ /* 0x000fe20003fce000 */
[----:B------:R-:W-:-:S02]  /*0320*/  @P5 FMUL R7, R7, 0.25 ;  /* 0x3e80000007075820 */ /* 0x000fc40000400000 */
[----:B------:R-:W0:Y:S02]  /*0330*/  MUFU.RCP R6, R24 ;  /* 0x0000001800067308 */ /* 0x000e240000001000 */
[----:B------:R-:W-:Y:S01]  /*0340*/  @!P2 FMUL R12, R12, 16777216 ;  /* 0x4b8000000c0ca820 */ /* 0x000fe20000400000 */
[----:B-1----:R-:W-:Y:S01]  /*0350*/  FSETP.GT.AND P4, PT, R25, 8.50705917302346158658e+37, PT ;  /* 0x7e8000001900780b */ /* 0x002fe20003f84000 */
[----:B------:R-:W-:Y:S01]  /*0360*/  @!P2 FMUL R7, R7, 16777216 ;  /* 0x4b8000000707a820 */ /* 0x000fe20000400000 */
[----:B------:R-:W-:Y:S02]  /*0370*/  FSETP.GEU.AND P0, PT, R25, 1.175494350822287508e-38, PT ;  /* 0x008000001900780b */ /* 0x000fe40003f0e000 */
[C---:B------:R-:W-:Y:S01]  /*0380*/  FSEL R13, R2.reuse, 1, P4 ;  /* 0x3f800000020d7808 */ /* 0x040fe20002000000 */
[----:B------:R-:W-:Y:S01]  /*0390*/  @P3 FMUL R5, R5, 0.25 ;  /* 0x3e80000005053820 */ /* 0x000fe20000400000 */
[----:B------:R-:W-:Y:S01]  /*03a0*/  FSEL R2, R2, 1, P3 ;  /* 0x3f80000002027808 */ /* 0x000fe20001800000 */
[----:B------:R-:W1:Y:S02]  /*03b0*/  MUFU.RCP R7, R7 ;  /* 0x0000000700077308 */ /* 0x000e640000001000 */
[----:B------:R-:W-:-:S02]  /*03c0*/  @!P6 FMUL R5, R5, 16777216 ;  /* 0x4b8000000505e820 */ /* 0x000fc40000400000 */
[----:B------:R-:W-:Y:S02]  /*03d0*/  @!P6 FMUL R2, R2, 16777216 ;  /* 0x4b8000000202e820 */ /* 0x000fe40000400000 */
[----:B------:R-:W-:Y:S01]  /*03e0*/  @P4 FMUL R25, R25, 0.25 ;  /* 0x3e80000019194820 */ /* 0x000fe20000400000 */
[----:B0-----:R-:W-:Y:S01]  /*03f0*/  FMUL R3, R6, R3 ;  /* 0x0000000306037220 */ /* 0x001fe20000400000 */
[----:B------:R-:W0:Y:S01]  /*0400*/  MUFU.RCP R5, R5 ;  /* 0x0000000500057308 */ /* 0x000e220000001000 */
[----:B------:R-:W-:Y:S01]  /*0410*/  @!P0 FMUL R13, R13, 16777216 ;  /* 0x4b8000000d0d8820 */ /* 0x000fe20000400000 */
[----:B------:R-:W-:Y:S01]  /*0420*/  @!P0 FMUL R25, R25, 16777216 ;  /* 0x4b80000019198820 */ /* 0x000fe20000400000 */
[----:B------:R-:W-:Y:S01]  /*0430*/  FMUL R3, R3, R8 ;  /* 0x0000000803037220 */ /* 0x000fe20000400000 */
[----:B-1----:R-:W-:-:S04]  /*0440*/  FMUL R7, R7, R12 ;  /* 0x0000000c07077220 */ /* 0x002fc80000400000 */
[----:B------:R-:W1:Y:S01]  /*0450*/  MUFU.RCP R4, R25 ;  /* 0x0000001900047308 */ /* 0x000e620000001000 */
[----:B----4-:R-:W-:Y:S01]  /*0460*/  FFMA R16, R20, R3, R16 ;  /* 0x0000000314107223 */ /* 0x010fe20000000010 */
[----:B------:R-:W-:Y:S01]  /*0470*/  FMUL R14, R7, R14 ;  /* 0x0000000e070e7220 */ /* 0x000fe20000400000 */
[----:B0-----:R-:W-:-:S03]  /*0480*/  FMUL R2, R5, R2 ;  /* 0x0000000205027220 */ /* 0x001fc60000400000 */
[----:B------:R-:W-:Y:S01]  /*0490*/  FFMA R14, R23, R14, R19 ;  /* 0x0000000e170e7223 */ /* 0x000fe20000000013 */
[----:B------:R-:W-:-:S04]  /*04a0*/  FMUL R2, R2, R9 ;  /* 0x0000000902027220 */ /* 0x000fc80000400000 */
[----:B------:R-:W-:Y:S01]  /*04b0*/  FSETP.GTU.AND P0, PT, R14, RZ, PT ;  /* 0x000000ff0e00720b */ /* 0x000fe20003f0c000 */
[----:B-1----:R-:W-:Y:S01]  /*04c0*/  FMUL R13, R4, R13 ;  /* 0x0000000d040d7220 */ /* 0x002fe20000400000 */
[----:B------:R-:W-:Y:S02]  /*04d0*/  FFMA R17, R21, R2, R17 ;  /* 0x0000000215117223 */ /* 0x000fe40000000011 */
[----:B------:R-:W-:Y:S01]  /*04e0*/  FSEL R7, R14, RZ, P0 ;  /* 0x000000ff0e077208 */ /* 0x000fe20000000000 */
[----:B------:R-:W0:Y:S01]  /*04f0*/  LDC.64 R2, c[0x0][0x238] ;  /* 0x00008e00ff027b82 */ /* 0x000e220000000a00 */
[----:B------:R-:W-:Y:S01]  /*0500*/  FMUL R13, R13, R10 ;  /* 0x0000000a0d0d7220 */ /* 0x000fe20000400000 */
[----:B------:R-:W-:Y:S02]  /*0510*/  FSETP.GTU.AND P0, PT, R16, RZ, PT ;  /* 0x000000ff1000720b */ /* 0x000fe40003f0c000 */
[----:B------:R-:W-:Y:S01]  /*0520*/  FSETP.GTU.AND P2, PT, R17, RZ, PT ;  /* 0x000000ff1100720b */ /* 0x000fe20003f4c000 */
[----:B------:R-:W-:Y:S01]  /*0530*/  FFMA R13, R22, R13, R18 ;  /* 0x0000000d160d7223 */ /* 0x000fe20000000012 */
[----:B------:R-:W-:-:S02]  /*0540*/  FSETP.GEU.AND P5, PT, R7, 6, PT ;  /* 0x40c000000700780b */ /* 0x000fc40003fae000 */
[----:B------:R-:W-:Y:S02]  /*0550*/  FSEL R5, R17, RZ, P2 ;  /* 0x000000ff11057208 */ /* 0x000fe40001000000 */
[C---:B------:R-:W-:Y:S02]  /*0560*/  FSETP.GTU.AND P1, PT, R13.reuse, RZ, PT ;  /* 0x000000ff0d00720b */ /* 0x040fe40003f2c000 */
[----:B------:R-:W-:Y:S02]  /*0570*/  FSEL R4, R16, RZ, P0 ;  /* 0x000000ff10047208 */ /* 0x000fe40000000000 */
[----:B------:R-:W-:Y:S02]  /*0580*/  FSEL R6, R13, RZ, P1 ;  /* 0x000000ff0d067208 */ /* 0x000fe40000800000 */
[----:B------:R-:W-:Y:S02]  /*0590*/  FSETP.GEU.AND P2, PT, R5, 6, PT ;  /* 0x40c000000500780b */ /* 0x000fe40003f4e000 */
[----:B------:R-:W-:-:S02]  /*05a0*/  FSETP.GEU.AND P0, PT, R6, 6, PT ;  /* 0x40c000000600780b */ /* 0x000fc40003f0e000 */
[----:B------:R-:W-:Y:S02]  /*05b0*/  FSETP.GEU.AND P1, PT, R4, 6, PT ;  /* 0x40c000000400780b */ /* 0x000fe40003f2e000 */
[C---:B------:R-:W-:Y:S02]  /*05c0*/  FSETP.NAN.AND P6, PT, R7.reuse, R7, PT ;  /* 0x000000070700720b */ /* 0x040fe40003fc8000 */
[----:B------:R-:W-:Y:S01]  /*05d0*/  FSETP.NAN.AND P3, PT, R6, R6, PT ;  /* 0x000000060600720b */ /* 0x000fe20003f68000 */
[----:B0-----:R-:W-:Y:S01]  /*05e0*/  IMAD.WIDE R2, R0, 0x4, R2 ;  /* 0x0000000400027825 */ /* 0x001fe200078e0202 */
[----:B------:R-:W-:Y:S02]  /*05f0*/  @P5 SEL R7, R7, 0x40c00000, P6 ;  /* 0x40c0000007075807 */ /* 0x000fe40003000000 */
[----:B------:R-:W-:Y:S02]  /*0600*/  FSETP.NAN.AND P4, PT, R5, R5, PT ;  /* 0x000000050500720b */ /* 0x000fe40003f88000 */
[----:B------:R-:W-:-:S02]  /*0610*/  FSETP.NAN.AND P5, PT, R4, R4, PT ;  /* 0x000000040400720b */ /* 0x000fc40003fa8000 */
[----:B------:R-:W-:Y:S02]  /*0620*/  @P0 SEL R6, R6, 0x40c00000, P3 ;  /* 0x40c0000006060807 */ /* 0x000fe40001800000 */
[----:B------:R-:W-:Y:S02]  /*0630*/  @P2 SEL R5, R5, 0x40c00000, P4 ;  /* 0x40c0000005052807 */ /* 0x000fe40002000000 */
[----:B------:R-:W-:-:S05]  /*0640*/  @P1 SEL R4, R4, 0x40c00000, P5 ;  /* 0x40c0000004041807 */ /* 0x000fca0002800000 */
[----:B------:R-:W-:Y:S01]  /*0650*/  STG.E.128 desc[UR4][R2.64], R4 ;  /* 0x0000000402007986 */ /* 0x000fe2000c101d04 */
[----:B------:R-:W-:Y:S05]  /*0660*/  EXIT ;  /* 0x000000000000794d */ /* 0x000fea0003800000 */
.L_x_0:
[----:B------:R-:W-:-:S00]  /*0670*/  BRA `(.L_x_0) ;  /* 0xfffffffc00fc7947 */ /* 0x000fc0000383ffff */
[----:B------:R-:W-:-:S00]  /*0680*/  NOP ;  /* 0x0000000000007918 */ /* 0x000fc00000000000 */
[----:B------:R-:W-:-:S00]  /*0690*/  NOP ;  /* 0x0000000000007918 */ /* 0x000fc00000000000 */
[----:B------:R-:W-:-:S00]  /*06a0*/  NOP ;  /* 0x0000000000007918 */ /* 0x000fc00000000000 */
[----:B------:R-:W-:-:S00]  /*06b0*/  NOP ;  /* 0x0000000000007918 */ /* 0x000fc00000000000 */
[----:B------:R-:W-:-:S00]  /*06c0*/  NOP ;  /* 0x0000000000007918 */ /* 0x000fc00000000000 */
[----:B------:R-:W-:-:S00]  /*06d0*/  NOP ;  /* 0x0000000000007918 */ /* 0x000fc00000000000 */
[----:B------:R-:W-:-:S00]  /*06e0*/  NOP ;  /* 0x0000000000007918 */ /* 0x000fc00000000000 */
[----:B------:R-:W-:-:S00]  /*06f0*/  NOP ;  /* 0x0000000000007918 */ /* 0x000fc00000000000 */
.L_x_1:


//--------------------- .nv.global.init           --------------------------
	.section	.nv.global.init,"aw",@progbits
.nv.global.init:
	.type		_$_str,@object
	.size		_$_str,(_$_str_$_2 - _$_str)
_$_str:
        /*0000*/ 	.byte	0x5f, 0x5f, 0x43, 0x55, 0x44, 0x41, 0x5f, 0x46, 0x54, 0x5a, 0x00
	.type		_$_str_$_2,@object
	.size		_$_str_$_2,(.L_1 - _$_str_$_2)
_$_str_$_2:
        /*000b*/ 	.byte	0x5f, 0x5f, 0x43, 0x55, 0x44, 0x41, 0x5f, 0x50, 0x52, 0x45, 0x43, 0x5f, 0x53, 0x51, 0x52, 0x54
        /*001b*/ 	.byte	0x00
.L_1:


//--------------------- .nv.constant0.triton_poi_fused__native_batch_norm_legit_no_training_hardtanh_12 --------------------------
	.section	.nv.constant0.triton_poi_fused__native_batch_norm_legit_no_training_hardtanh_12,"a",@progbits
	.sectionflags	@""
	.align	4
.nv.constant0.triton_poi_fused__native_batch_norm_legit_no_training_hardtanh_12:
	.zero		580
